//
// Generated by NVIDIA NVVM Compiler
//
// Compiler Build ID: CL-36424714
// Cuda compilation tools, release 13.0, V13.0.88
// Based on NVVM 20.0.0
//

.version 9.0
.target sm_100
.address_size 64

	// .globl	_Z13kernel_vectorIdEv9VectorGpuIT_E
.extern .func  (.param .b32 func_retval0) vprintf
(
	.param .b64 vprintf_param_0,
	.param .b64 vprintf_param_1
)
;
.global .align 1 .b8 $str[27] = {71, 80, 85, 58, 32, 118, 101, 99, 116, 111, 114, 71, 112, 117, 46, 95, 115, 105, 122, 101, 32, 61, 32, 37, 100, 10};
.global .align 1 .b8 $str$1[5] = {37, 108, 102, 32};

.visible .entry _Z13kernel_vectorIdEv9VectorGpuIT_E(
	.param .align 8 .b8 _Z13kernel_vectorIdEv9VectorGpuIT_E_param_0[16]
)
{
	.local .align 8 .b8 	__local_depot0[8];
	.reg .b64 	%SP;
	.reg .b64 	%SPL;
	.reg .pred 	%p<11>;
	.reg .b32 	%r<66>;
	.reg .b64 	%rd<55>;
	.reg .b64 	%fd<30>;

	mov.u64 	%SPL, __local_depot0;
	cvta.local.u64 	%SP, %SPL;
	ld.param.u64 	%rd24, [_Z13kernel_vectorIdEv9VectorGpuIT_E_param_0];
	ld.param.u64 	%rd25, [_Z13kernel_vectorIdEv9VectorGpuIT_E_param_0+8];
	add.u64 	%rd26, %SP, 0;
	add.u64 	%rd1, %SPL, 0;
	cvta.to.global.u64 	%rd3, %rd25;
	mov.u32 	%r1, %ctaid.x;
	mov.u32 	%r2, %ntid.x;
	mul.lo.s32 	%r3, %r1, %r2;
	mov.u32 	%r4, %tid.x;
	neg.s32 	%r5, %r4;
	setp.ne.s32 	%p1, %r3, %r5;
	@%p1 bra 	$L__BB0_14;
	st.local.u64 	[%rd1], %rd24;
	mov.u64 	%rd27, $str;
	cvta.global.u64 	%rd28, %rd27;
	{ // callseq 0, 0
	.param .b64 param0;
	st.param.b64 	[param0], %rd28;
	.param .b64 param1;
	st.param.b64 	[param1], %rd26;
	.param .b32 retval0;
	call.uni (retval0), 
	vprintf, 
	(
	param0, 
	param1
	);
	ld.param.b32 	%r6, [retval0];
	} // callseq 0
	setp.eq.s64 	%p2, %rd24, 0;
	@%p2 bra 	$L__BB0_14;
	setp.lt.u64 	%p3, %rd24, 16;
	mov.b64 	%rd51, 0;
	@%p3 bra 	$L__BB0_5;
	and.b64  	%rd51, %rd24, -16;
	add.s64 	%rd48, %rd3, 64;
	mov.u64 	%rd31, $str$1;
	mov.u64 	%rd49, %rd51;
$L__BB0_4:
	.pragma "nounroll";
	ld.global.f64 	%fd1, [%rd48+-64];
	st.local.f64 	[%rd1], %fd1;
	cvta.global.u64 	%rd32, %rd31;
	add.u64 	%rd33, %SP, 0;
	{ // callseq 1, 0
	.param .b64 param0;
	st.param.b64 	[param0], %rd32;
	.param .b64 param1;
	st.param.b64 	[param1], %rd33;
	.param .b32 retval0;
	call.uni (retval0), 
	vprintf, 
	(
	param0, 
	param1
	);
	ld.param.b32 	%r8, [retval0];
	} // callseq 1
	ld.global.f64 	%fd2, [%rd48+-56];
	st.local.f64 	[%rd1], %fd2;
	{ // callseq 2, 0
	.param .b64 param0;
	st.param.b64 	[param0], %rd32;
	.param .b64 param1;
	st.param.b64 	[param1], %rd33;
	.param .b32 retval0;
	call.uni (retval0), 
	vprintf, 
	(
	param0, 
	param1
	);
	ld.param.b32 	%r10, [retval0];
	} // callseq 2
	ld.global.f64 	%fd3, [%rd48+-48];
	st.local.f64 	[%rd1], %fd3;
	{ // callseq 3, 0
	.param .b64 param0;
	st.param.b64 	[param0], %rd32;
	.param .b64 param1;
	st.param.b64 	[param1], %rd33;
	.param .b32 retval0;
	call.uni (retval0), 
	vprintf, 
	(
	param0, 
	param1
	);
	ld.param.b32 	%r12, [retval0];
	} // callseq 3
	ld.global.f64 	%fd4, [%rd48+-40];
	st.local.f64 	[%rd1], %fd4;
	{ // callseq 4, 0
	.param .b64 param0;
	st.param.b64 	[param0], %rd32;
	.param .b64 param1;
	st.param.b64 	[param1], %rd33;
	.param .b32 retval0;
	call.uni (retval0), 
	vprintf, 
	(
	param0, 
	param1
	);
	ld.param.b32 	%r14, [retval0];
	} // callseq 4
	ld.global.f64 	%fd5, [%rd48+-32];
	st.local.f64 	[%rd1], %fd5;
	{ // callseq 5, 0
	.param .b64 param0;
	st.param.b64 	[param0], %rd32;
	.param .b64 param1;
	st.param.b64 	[param1], %rd33;
	.param .b32 retval0;
	call.uni (retval0), 
	vprintf, 
	(
	param0, 
	param1
	);
	ld.param.b32 	%r16, [retval0];
	} // callseq 5
	ld.global.f64 	%fd6, [%rd48+-24];
	st.local.f64 	[%rd1], %fd6;
	{ // callseq 6, 0
	.param .b64 param0;
	st.param.b64 	[param0], %rd32;
	.param .b64 param1;
	st.param.b64 	[param1], %rd33;
	.param .b32 retval0;
	call.uni (retval0), 
	vprintf, 
	(
	param0, 
	param1
	);
	ld.param.b32 	%r18, [retval0];
	} // callseq 6
	ld.global.f64 	%fd7, [%rd48+-16];
	st.local.f64 	[%rd1], %fd7;
	{ // callseq 7, 0
	.param .b64 param0;
	st.param.b64 	[param0], %rd32;
	.param .b64 param1;
	st.param.b64 	[param1], %rd33;
	.param .b32 retval0;
	call.uni (retval0), 
	vprintf, 
	(
	param0, 
	param1
	);
	ld.param.b32 	%r20, [retval0];
	} // callseq 7
	ld.global.f64 	%fd8, [%rd48+-8];
	st.local.f64 	[%rd1], %fd8;
	{ // callseq 8, 0
	.param .b64 param0;
	st.param.b64 	[param0], %rd32;
	.param .b64 param1;
	st.param.b64 	[param1], %rd33;
	.param .b32 retval0;
	call.uni (retval0), 
	vprintf, 
	(
	param0, 
	param1
	);
	ld.param.b32 	%r22, [retval0];
	} // callseq 8
	ld.global.f64 	%fd9, [%rd48];
	st.local.f64 	[%rd1], %fd9;
	{ // callseq 9, 0
	.param .b64 param0;
	st.param.b64 	[param0], %rd32;
	.param .b64 param1;
	st.param.b64 	[param1], %rd33;
	.param .b32 retval0;
	call.uni (retval0), 
	vprintf, 
	(
	param0, 
	param1
	);
	ld.param.b32 	%r24, [retval0];
	} // callseq 9
	ld.global.f64 	%fd10, [%rd48+8];
	st.local.f64 	[%rd1], %fd10;
	{ // callseq 10, 0
	.param .b64 param0;
	st.param.b64 	[param0], %rd32;
	.param .b64 param1;
	st.param.b64 	[param1], %rd33;
	.param .b32 retval0;
	call.uni (retval0), 
	vprintf, 
	(
	param0, 
	param1
	);
	ld.param.b32 	%r26, [retval0];
	} // callseq 10
	ld.global.f64 	%fd11, [%rd48+16];
	st.local.f64 	[%rd1], %fd11;
	{ // callseq 11, 0
	.param .b64 param0;
	st.param.b64 	[param0], %rd32;
	.param .b64 param1;
	st.param.b64 	[param1], %rd33;
	.param .b32 retval0;
	call.uni (retval0), 
	vprintf, 
	(
	param0, 
	param1
	);
	ld.param.b32 	%r28, [retval0];
	} // callseq 11
	ld.global.f64 	%fd12, [%rd48+24];
	st.local.f64 	[%rd1], %fd12;
	{ // callseq 12, 0
	.param .b64 param0;
	st.param.b64 	[param0], %rd32;
	.param .b64 param1;
	st.param.b64 	[param1], %rd33;
	.param .b32 retval0;
	call.uni (retval0), 
	vprintf, 
	(
	param0, 
	param1
	);
	ld.param.b32 	%r30, [retval0];
	} // callseq 12
	ld.global.f64 	%fd13, [%rd48+32];
	st.local.f64 	[%rd1], %fd13;
	{ // callseq 13, 0
	.param .b64 param0;
	st.param.b64 	[param0], %rd32;
	.param .b64 param1;
	st.param.b64 	[param1], %rd33;
	.param .b32 retval0;
	call.uni (retval0), 
	vprintf, 
	(
	param0, 
	param1
	);
	ld.param.b32 	%r32, [retval0];
	} // callseq 13
	ld.global.f64 	%fd14, [%rd48+40];
	st.local.f64 	[%rd1], %fd14;
	{ // callseq 14, 0
	.param .b64 param0;
	st.param.b64 	[param0], %rd32;
	.param .b64 param1;
	st.param.b64 	[param1], %rd33;
	.param .b32 retval0;
	call.uni (retval0), 
	vprintf, 
	(
	param0, 
	param1
	);
	ld.param.b32 	%r34, [retval0];
	} // callseq 14
	ld.global.f64 	%fd15, [%rd48+48];
	st.local.f64 	[%rd1], %fd15;
	{ // callseq 15, 0
	.param .b64 param0;
	st.param.b64 	[param0], %rd32;
	.param .b64 param1;
	st.param.b64 	[param1], %rd33;
	.param .b32 retval0;
	call.uni (retval0), 
	vprintf, 
	(
	param0, 
	param1
	);
	ld.param.b32 	%r36, [retval0];
	} // callseq 15
	ld.global.f64 	%fd16, [%rd48+56];
	st.local.f64 	[%rd1], %fd16;
	{ // callseq 16, 0
	.param .b64 param0;
	st.param.b64 	[param0], %rd32;
	.param .b64 param1;
	st.param.b64 	[param1], %rd33;
	.param .b32 retval0;
	call.uni (retval0), 
	vprintf, 
	(
	param0, 
	param1
	);
	ld.param.b32 	%r38, [retval0];
	} // callseq 16
	add.s64 	%rd49, %rd49, -16;
	add.s64 	%rd48, %rd48, 128;
	setp.ne.s64 	%p4, %rd49, 0;
	@%p4 bra 	$L__BB0_4;
$L__BB0_5:
	and.b64  	%rd12, %rd24, 15;
	setp.eq.s64 	%p5, %rd12, 0;
	@%p5 bra 	$L__BB0_14;
	and.b64  	%rd13, %rd24, 7;
	setp.lt.u64 	%p6, %rd12, 8;
	@%p6 bra 	$L__BB0_8;
	shl.b64 	%rd34, %rd51, 3;
	add.s64 	%rd35, %rd3, %rd34;
	ld.global.f64 	%fd17, [%rd35];
	st.local.f64 	[%rd1], %fd17;
	mov.u64 	%rd36, $str$1;
	cvta.global.u64 	%rd37, %rd36;
	add.u64 	%rd38, %SP, 0;
	{ // callseq 17, 0
	.param .b64 param0;
	st.param.b64 	[param0], %rd37;
	.param .b64 param1;
	st.param.b64 	[param1], %rd38;
	.param .b32 retval0;
	call.uni (retval0), 
	vprintf, 
	(
	param0, 
	param1
	);
	ld.param.b32 	%r40, [retval0];
	} // callseq 17
	ld.global.f64 	%fd18, [%rd35+8];
	st.local.f64 	[%rd1], %fd18;
	{ // callseq 18, 0
	.param .b64 param0;
	st.param.b64 	[param0], %rd37;
	.param .b64 param1;
	st.param.b64 	[param1], %rd38;
	.param .b32 retval0;
	call.uni (retval0), 
	vprintf, 
	(
	param0, 
	param1
	);
	ld.param.b32 	%r42, [retval0];
	} // callseq 18
	ld.global.f64 	%fd19, [%rd35+16];
	st.local.f64 	[%rd1], %fd19;
	{ // callseq 19, 0
	.param .b64 param0;
	st.param.b64 	[param0], %rd37;
	.param .b64 param1;
	st.param.b64 	[param1], %rd38;
	.param .b32 retval0;
	call.uni (retval0), 
	vprintf, 
	(
	param0, 
	param1
	);
	ld.param.b32 	%r44, [retval0];
	} // callseq 19
	ld.global.f64 	%fd20, [%rd35+24];
	st.local.f64 	[%rd1], %fd20;
	{ // callseq 20, 0
	.param .b64 param0;
	st.param.b64 	[param0], %rd37;
	.param .b64 param1;
	st.param.b64 	[param1], %rd38;
	.param .b32 retval0;
	call.uni (retval0), 
	vprintf, 
	(
	param0, 
	param1
	);
	ld.param.b32 	%r46, [retval0];
	} // callseq 20
	ld.global.f64 	%fd21, [%rd35+32];
	st.local.f64 	[%rd1], %fd21;
	{ // callseq 21, 0
	.param .b64 param0;
	st.param.b64 	[param0], %rd37;
	.param .b64 param1;
	st.param.b64 	[param1], %rd38;
	.param .b32 retval0;
	call.uni (retval0), 
	vprintf, 
	(
	param0, 
	param1
	);
	ld.param.b32 	%r48, [retval0];
	} // callseq 21
	ld.global.f64 	%fd22, [%rd35+40];
	st.local.f64 	[%rd1], %fd22;
	{ // callseq 22, 0
	.param .b64 param0;
	st.param.b64 	[param0], %rd37;
	.param .b64 param1;
	st.param.b64 	[param1], %rd38;
	.param .b32 retval0;
	call.uni (retval0), 
	vprintf, 
	(
	param0, 
	param1
	);
	ld.param.b32 	%r50, [retval0];
	} // callseq 22
	ld.global.f64 	%fd23, [%rd35+48];
	st.local.f64 	[%rd1], %fd23;
	{ // callseq 23, 0
	.param .b64 param0;
	st.param.b64 	[param0], %rd37;
	.param .b64 param1;
	st.param.b64 	[param1], %rd38;
	.param .b32 retval0;
	call.uni (retval0), 
	vprintf, 
	(
	param0, 
	param1
	);
	ld.param.b32 	%r52, [retval0];
	} // callseq 23
	ld.global.f64 	%fd24, [%rd35+56];
	st.local.f64 	[%rd1], %fd24;
	{ // callseq 24, 0
	.param .b64 param0;
	st.param.b64 	[param0], %rd37;
	.param .b64 param1;
	st.param.b64 	[param1], %rd38;
	.param .b32 retval0;
	call.uni (retval0), 
	vprintf, 
	(
	param0, 
	param1
	);
	ld.param.b32 	%r54, [retval0];
	} // callseq 24
	add.s64 	%rd51, %rd51, 8;
$L__BB0_8:
	setp.eq.s64 	%p7, %rd13, 0;
	@%p7 bra 	$L__BB0_14;
	and.b64  	%rd53, %rd24, 3;
	setp.lt.u64 	%p8, %rd13, 4;
	@%p8 bra 	$L__BB0_11;
	shl.b64 	%rd39, %rd51, 3;
	add.s64 	%rd40, %rd3, %rd39;
	ld.global.f64 	%fd25, [%rd40];
	st.local.f64 	[%rd1], %fd25;
	mov.u64 	%rd41, $str$1;
	cvta.global.u64 	%rd42, %rd41;
	add.u64 	%rd43, %SP, 0;
	{ // callseq 25, 0
	.param .b64 param0;
	st.param.b64 	[param0], %rd42;
	.param .b64 param1;
	st.param.b64 	[param1], %rd43;
	.param .b32 retval0;
	call.uni (retval0), 
	vprintf, 
	(
	param0, 
	param1
	);
	ld.param.b32 	%r56, [retval0];
	} // callseq 25
	ld.global.f64 	%fd26, [%rd40+8];
	st.local.f64 	[%rd1], %fd26;
	{ // callseq 26, 0
	.param .b64 param0;
	st.param.b64 	[param0], %rd42;
	.param .b64 param1;
	st.param.b64 	[param1], %rd43;
	.param .b32 retval0;
	call.uni (retval0), 
	vprintf, 
	(
	param0, 
	param1
	);
	ld.param.b32 	%r58, [retval0];
	} // callseq 26
	ld.global.f64 	%fd27, [%rd40+16];
	st.local.f64 	[%rd1], %fd27;
	{ // callseq 27, 0
	.param .b64 param0;
	st.param.b64 	[param0], %rd42;
	.param .b64 param1;
	st.param.b64 	[param1], %rd43;
	.param .b32 retval0;
	call.uni (retval0), 
	vprintf, 
	(
	param0, 
	param1
	);
	ld.param.b32 	%r60, [retval0];
	} // callseq 27
	ld.global.f64 	%fd28, [%rd40+24];
	st.local.f64 	[%rd1], %fd28;
	{ // callseq 28, 0
	.param .b64 param0;
	st.param.b64 	[param0], %rd42;
	.param .b64 param1;
	st.param.b64 	[param1], %rd43;
	.param .b32 retval0;
	call.uni (retval0), 
	vprintf, 
	(
	param0, 
	param1
	);
	ld.param.b32 	%r62, [retval0];
	} // callseq 28
	add.s64 	%rd51, %rd51, 4;
$L__BB0_11:
	setp.eq.s64 	%p9, %rd53, 0;
	@%p9 bra 	$L__BB0_14;
	shl.b64 	%rd44, %rd51, 3;
	add.s64 	%rd54, %rd3, %rd44;
	mov.u64 	%rd45, $str$1;
	add.u64 	%rd47, %SP, 0;
$L__BB0_13:
	.pragma "nounroll";
	ld.global.f64 	%fd29, [%rd54];
	st.local.f64 	[%rd1], %fd29;
	cvta.global.u64 	%rd46, %rd45;
	{ // callseq 29, 0
	.param .b64 param0;
	st.param.b64 	[param0], %rd46;
	.param .b64 param1;
	st.param.b64 	[param1], %rd47;
	.param .b32 retval0;
	call.uni (retval0), 
	vprintf, 
	(
	param0, 
	param1
	);
	ld.param.b32 	%r64, [retval0];
	} // callseq 29
	add.s64 	%rd54, %rd54, 8;
	add.s64 	%rd53, %rd53, -1;
	setp.ne.s64 	%p10, %rd53, 0;
	@%p10 bra 	$L__BB0_13;
$L__BB0_14:
	ret;

}


// ===== COMPILED SASS (sm_100) =====

	.target	sm_100

	.elftype	@"ET_EXEC"


//--------------------- .note.nv.tkinfo           --------------------------
	.section	.note.nv.tkinfo,"",@"SHT_NOTE"
	.sectionflags	@"SHF_NOTE_NV_TKINFO"
	.tkinfo
        /*0018*/ 	.word	0x00000002
        /*0030*/ 	.string	""
        /*0030*/ 	.string	"ptxas"
        /*0030*/ 	.string	"Cuda compilation tools, release 13.0, V13.0.88"
        /*0030*/ 	.string	"Build cuda_13.0.r13.0/compiler.36424714_0"
        /*0030*/ 	.string	"-arch sm_100 -m 64 "



//--------------------- .note.nv.cuinfo           --------------------------
	.section	.note.nv.cuinfo,"",@"SHT_NOTE"
	.sectionflags	@"SHF_NOTE_NV_CUINFO"
        /*0018*/ 	.short	0x0002
        /*001a*/ 	.short	0x0064
        /*001c*/ 	.short	0x0082
	.zero		2


//--------------------- .nv.info                  --------------------------
	.section	.nv.info,"",@"SHT_CUDA_INFO"
	.align	4


	//----- nvinfo : EIATTR_REGCOUNT
	.align		4
        /*0000*/ 	.byte	0x04, 0x2f
        /*0002*/ 	.short	(.L_3 - .L_2)
	.align		4
.L_2:
        /*0004*/ 	.word	index@(_Z13kernel_vectorIdEv9VectorGpuIT_E)
        /*0008*/ 	.word	0x00000020


	//----- nvinfo : EIATTR_FRAME_SIZE
	.align		4
.L_3:
        /*000c*/ 	.byte	0x04, 0x11
        /*000e*/ 	.short	(.L_5 - .L_4)
	.align		4
.L_4:
        /*0010*/ 	.word	index@(_Z13kernel_vectorIdEv9VectorGpuIT_E)
        /*0014*/ 	.word	0x00000008


	//----- nvinfo : EIATTR_MIN_STACK_SIZE
	.align		4
.L_5:
        /*0018*/ 	.byte	0x04, 0x12
        /*001a*/ 	.short	(.L_7 - .L_6)
	.align		4
.L_6:
        /*001c*/ 	.word	index@(_Z13kernel_vectorIdEv9VectorGpuIT_E)
        /*0020*/ 	.word	0x00000008
.L_7:


//--------------------- .nv.compat                --------------------------
	.section	.nv.compat,"",@"SHT_CUDA_COMPAT_INFO"
	.align	4
        /*0000*/ 	.byte	0x02, 0x09, 0x00, 0x00, 0x02, 0x02, 0x01, 0x00, 0x02, 0x05, 0x05, 0x00, 0x03, 0x07, 0x01, 0x01
        /*0010*/ 	.byte	0x02, 0x03, 0x00, 0x00, 0x02, 0x06, 0x01, 0x00, 0x04, 0x0b, 0x08, 0x00, 0x09, 0x00, 0x00, 0x00
        /*0020*/ 	.byte	0x00, 0x00, 0x00, 0x00


//--------------------- .nv.info._Z13kernel_vectorIdEv9VectorGpuIT_E --------------------------
	.section	.nv.info._Z13kernel_vectorIdEv9VectorGpuIT_E,"",@"SHT_CUDA_INFO"
	.sectionflags	@""
	.align	4


	//----- nvinfo : EIATTR_CUDA_API_VERSION
	.align		4
        /*0000*/ 	.byte	0x04, 0x37
        /*0002*/ 	.short	(.L_9 - .L_8)
.L_8:
        /*0004*/ 	.word	0x00000082


	//----- nvinfo : EIATTR_KPARAM_INFO
	.align		4
.L_9:
        /*0008*/ 	.byte	0x04, 0x17
        /*000a*/ 	.short	(.L_11 - .L_10)
.L_10:
        /*000c*/ 	.word	0x00000000
        /*0010*/ 	.short	0x0000
        /*0012*/ 	.short	0x0000
        /*0014*/ 	.byte	0x00, 0xf0, 0x41, 0x00


	//----- nvinfo : EIATTR_SPARSE_MMA_MASK
	.align		4
.L_11:
        /*0018*/ 	.byte	0x03, 0x50
        /*001a*/ 	.short	0x0000


	//----- nvinfo : EIATTR_MAXREG_COUNT
	.align		4
        /*001c*/ 	.byte	0x03, 0x1b
        /*001e*/ 	.short	0x00ff


	//----- nvinfo : EIATTR_EXTERNS
	.align		4
        /*0020*/ 	.byte	0x04, 0x0f
        /*0022*/ 	.short	(.L_13 - .L_12)


	//   ....[0]....
	.align		4
.L_12:
        /*0024*/ 	.word	index@(vprintf)


	//----- nvinfo : EIATTR_MERCURY_ISA_VERSION
	.align		4
.L_13:
        /*0028*/ 	.byte	0x03, 0x5f
        /*002a*/ 	.short	0x0101


	//----- nvinfo : EIATTR_VRC_CTA_INIT_COUNT
	.align		4
        /*002c*/ 	.byte	0x02, 0x4a
	.zero		1
	.zero		1


	//----- nvinfo : EIATTR_SYSCALL_OFFSETS
	.align		4
        /*0030*/ 	.byte	0x04, 0x46
        /*0032*/ 	.short	(.L_15 - .L_14)


	//   ....[0]....
.L_14:
        /*0034*/ 	.word	0x00000170


	//   ....[1]....
        /*0038*/ 	.word	0x000003e0


	//   ....[2]....
        /*003c*/ 	.word	0x000004b0


	//   ....[3]....
        /*0040*/ 	.word	0x00000570


	//   ....[4]....
        /*0044*/ 	.word	0x00000630


	//   ....[5]....
        /*0048*/ 	.word	0x000006f0


	//   ....[6]....
        /*004c*/ 	.word	0x000007b0


	//   ....[7]....
        /*0050*/ 	.word	0x00000870


	//   ....[8]....
        /*0054*/ 	.word	0x00000930


	//   ....[9]....
        /*0058*/ 	.word	0x000009f0


	//   ....[10]....
        /*005c*/ 	.word	0x00000ab0


	//   ....[11]....
        /*0060*/ 	.word	0x00000b70


	//   ....[12]....
        /*0064*/ 	.word	0x00000c30


	//   ....[13]....
        /*0068*/ 	.word	0x00000cf0


	//   ....[14]....
        /*006c*/ 	.word	0x00000db0


	//   ....[15]....
        /*0070*/ 	.word	0x00000e70


	//   ....[16]....
        /*0074*/ 	.word	0x00000f30


	//   ....[17]....
        /*0078*/ 	.word	0x00001110


	//   ....[18]....
        /*007c*/ 	.word	0x000011d0


	//   ....[19]....
        /*0080*/ 	.word	0x00001290


	//   ....[20]....
        /*0084*/ 	.word	0x00001350


	//   ....[21]....
        /*0088*/ 	.word	0x00001410


	//   ....[22]....
        /*008c*/ 	.word	0x000014d0


	//   ....[23]....
        /*0090*/ 	.word	0x00001590


	//   ....[24]....
        /*0094*/ 	.word	0x00001650


	//   ....[25]....
        /*0098*/ 	.word	0x00001810


	//   ....[26]....
        /*009c*/ 	.word	0x000018d0


	//   ....[27]....
        /*00a0*/ 	.word	0x00001990


	//   ....[28]....
        /*00a4*/ 	.word	0x00001a50


	//   ....[29]....
        /*00a8*/ 	.word	0x00001bf0


	//----- nvinfo : EIATTR_EXIT_INSTR_OFFSETS
	.align		4
.L_15:
        /*00ac*/ 	.byte	0x04, 0x1c
        /*00ae*/ 	.short	(.L_17 - .L_16)


	//   ....[0]....
.L_16:
        /*00b0*/ 	.word	0x000000c0


	//   ....[1]....
        /*00b4*/ 	.word	0x000001b0


	//   ....[2]....
        /*00b8*/ 	.word	0x00000fd0


	//   ....[3]....
        /*00bc*/ 	.word	0x000016a0


	//   ....[4]....
        /*00c0*/ 	.word	0x00001aa0


	//   ....[5]....
        /*00c4*/ 	.word	0x00001c40


	//----- nvinfo : EIATTR_CRS_STACK_SIZE
	.align		4
.L_17:
        /*00c8*/ 	.byte	0x04, 0x1e
        /*00ca*/ 	.short	(.L_19 - .L_18)
.L_18:
        /*00cc*/ 	.word	0x00000000


	//----- nvinfo : EIATTR_CBANK_PARAM_SIZE
	.align		4
.L_19:
        /*00d0*/ 	.byte	0x03, 0x19
        /*00d2*/ 	.short	0x0010


	//----- nvinfo : EIATTR_PARAM_CBANK
	.align		4
        /*00d4*/ 	.byte	0x04, 0x0a
        /*00d6*/ 	.short	(.L_21 - .L_20)
	.align		4
.L_20:
        /*00d8*/ 	.word	index@(.nv.constant0._Z13kernel_vectorIdEv9VectorGpuIT_E)
        /*00dc*/ 	.short	0x0380
        /*00de*/ 	.short	0x0010


	//----- nvinfo : EIATTR_SW_WAR
	.align		4
.L_21:
        /*00e0*/ 	.byte	0x04, 0x36
        /*00e2*/ 	.short	(.L_23 - .L_22)
.L_22:
        /*00e4*/ 	.word	0x00000008
.L_23:


//--------------------- .nv.callgraph             --------------------------
	.section	.nv.callgraph,"",@"SHT_CUDA_CALLGRAPH"
	.align	4
	.sectionentsize	8
	.align		4
        /*0000*/ 	.word	0x00000000
	.align		4
        /*0004*/ 	.word	0xffffffff
	.align		4
        /*0008*/ 	.word	index@(_Z13kernel_vectorIdEv9VectorGpuIT_E)
	.align		4
        /*000c*/ 	.word	index@(vprintf)
	.align		4
        /*0010*/ 	.word	0x00000000
	.align		4
        /*0014*/ 	.word	0xfffffffe
	.align		4
        /*0018*/ 	.word	0x00000000
	.align		4
        /*001c*/ 	.word	0xfffffffd
	.align		4
        /*0020*/ 	.word	0x00000000
	.align		4
        /*0024*/ 	.word	0xfffffffc


//--------------------- .nv.constant4             --------------------------
	.section	.nv.constant4,"a",@progbits
	.align	8
	.align		8
.nv.constant4:
        /*0000*/ 	.dword	vprintf
	.align		8
        /*0008*/ 	.dword	$str
	.align		8
        /*0010*/ 	.dword	$str$1


//--------------------- .text._Z13kernel_vectorIdEv9VectorGpuIT_E --------------------------
	.section	.text._Z13kernel_vectorIdEv9VectorGpuIT_E,"ax",@progbits
	.align	128
        .global         _Z13kernel_vectorIdEv9VectorGpuIT_E
        .type           _Z13kernel_vectorIdEv9VectorGpuIT_E,@function
        .size           _Z13kernel_vectorIdEv9VectorGpuIT_E,(.L_x_36 - _Z13kernel_vectorIdEv9VectorGpuIT_E)
        .other          _Z13kernel_vectorIdEv9VectorGpuIT_E,@"STO_CUDA_ENTRY STV_DEFAULT"
_Z13kernel_vectorIdEv9VectorGpuIT_E:
.text._Z13kernel_vectorIdEv9VectorGpuIT_E:
[----:B------:R-:W0:Y:S01]  /*0000*/  LDC R1, c[0x0][0x37c] ;  /* 0x0000df00ff017b82 */ /* 0x000e220000000800 */
[----:B------:R-:W1:Y:S07]  /*0010*/  S2R R0, SR_TID.X ;  /* 0x0000000000007919 */ /* 0x000e6e0000002100 */
[----:B------:R-:W2:Y:S01]  /*0020*/  S2UR UR4, SR_CTAID.X ;  /* 0x00000000000479c3 */ /* 0x000ea20000002500 */
[----:B------:R-:W3:Y:S01]  /*0030*/  LDCU UR7, c[0x0][0x2fc] ;  /* 0x00005f80ff0777ac */ /* 0x000ee20008000800 */
[----:B0-----:R-:W-:Y:S01]  /*0040*/  VIADD R1, R1, 0xfffffff8 ;  /* 0xfffffff801017836 */ /* 0x001fe20000000000 */
[----:B------:R-:W2:Y:S01]  /*0050*/  LDCU UR5, c[0x0][0x360] ;  /* 0x00006c00ff0577ac */ /* 0x000ea20008000800 */
[----:B------:R-:W0:Y:S01]  /*0060*/  LDCU UR6, c[0x0][0x2f8] ;  /* 0x00005f00ff0677ac */ /* 0x000e220008000800 */
[----:B--2---:R-:W-:-:S02]  /*0070*/  UIMAD UR4, UR4, UR5, URZ ;  /* 0x00000005040472a4 */ /* 0x004fc4000f8e02ff */
[----:B0-----:R-:W-:Y:S01]  /*0080*/  IADD3 R18, P1, PT, R1, UR6, RZ ;  /* 0x0000000601127c10 */ /* 0x001fe2000ff3e0ff */
[----:B-1----:R-:W-:-:S04]  /*0090*/  IMAD.MOV R0, RZ, RZ, -R0 ;  /* 0x000000ffff007224 */ /* 0x002fc800078e0a00 */
[----:B---3--:R-:W-:Y:S01]  /*00a0*/  IMAD.X R2, RZ, RZ, UR7, P1 ;  /* 0x00000007ff027e24 */ /* 0x008fe200088e06ff */
[----:B------:R-:W-:-:S13]  /*00b0*/  ISETP.NE.AND P0, PT, R0, UR4, PT ;  /* 0x0000000400007c0c */ /* 0x000fda000bf05270 */
[----:B------:R-:W-:Y:S05]  /*00c0*/  @P0 EXIT ;  /* 0x000000000000094d */ /* 0x000fea0003800000 */
[----:B------:R-:W0:Y:S01]  /*00d0*/  LDC.64 R10, c[0x0][0x380] ;  /* 0x0000e000ff0a7b82 */ /* 0x000e220000000a00 */
[----:B------:R-:W-:Y:S01]  /*00e0*/  MOV R0, 0x0 ;  /* 0x0000000000007802 */ /* 0x000fe20000000f00 */
[----:B------:R-:W1:Y:S01]  /*00f0*/  LDCU.64 UR4, c[0x4][0x8] ;  /* 0x01000100ff0477ac */ /* 0x000e620008000a00 */
[----:B------:R-:W-:Y:S02]  /*0100*/  IMAD.MOV.U32 R6, RZ, RZ, R18 ;  /* 0x000000ffff067224 */ /* 0x000fe400078e0012 */
[----:B------:R-:W-:-:S03]  /*0110*/  IMAD.MOV.U32 R7, RZ, RZ, R2 ;  /* 0x000000ffff077224 */ /* 0x000fc600078e0002 */
[----:B------:R2:W3:Y:S01]  /*0120*/  LDC.64 R8, c[0x4][R0] ;  /* 0x0100000000087b82 */ /* 0x0004e20000000a00 */
[----:B-1----:R-:W-:Y:S02]  /*0130*/  IMAD.U32 R4, RZ, RZ, UR4 ;  /* 0x00000004ff047e24 */ /* 0x002fe4000f8e00ff */
[----:B------:R-:W-:Y:S01]  /*0140*/  IMAD.U32 R5, RZ, RZ, UR5 ;  /* 0x00000005ff057e24 */ /* 0x000fe2000f8e00ff */
[----:B0-----:R2:W-:Y:S06]  /*0150*/  STL.64 [R1], R10 ;  /* 0x0000000a01007387 */ /* 0x0015ec0000100a00 */
[----:B------:R-:W-:-:S07]  /*0160*/  LEPC R20, `(.L_x_0) ;  /* 0x000000001014794e */ /* 0x000fce0000000000 */
[----:B--23--:R-:W-:Y:S05]  /*0170*/  CALL.ABS.NOINC R8 ;  /* 0x0000000008007343 */ /* 0x00cfea0003c00000 */
.L_x_0:
[----:B------:R-:W0:Y:S02]  /*0180*/  LDCU.64 UR6, c[0x0][0x380] ;  /* 0x00007000ff0677ac */ /* 0x000e240008000a00 */
[----:B0-----:R-:W-:-:S04]  /*0190*/  ISETP.NE.U32.AND P0, PT, RZ, UR6, PT ;  /* 0x00000006ff007c0c */ /* 0x001fc8000bf05070 */
[----:B------:R-:W-:-:S13]  /*01a0*/  ISETP.NE.AND.EX P0, PT, RZ, UR7, PT, P0 ;  /* 0x00000007ff007c0c */ /* 0x000fda000bf05300 */
[----:B------:R-:W-:Y:S05]  /*01b0*/  @!P0 EXIT ;  /* 0x000000000000894d */ /* 0x000fea0003800000 */
[----:B------:R-:W0:Y:S01]  /*01c0*/  LDC.64 R28, c[0x0][0x358] ;  /* 0x0000d600ff1c7b82 */ /* 0x000e220000000a00 */
[----:B------:R-:W-:Y:S01]  /*01d0*/  UISETP.GE.U32.AND UP0, UPT, UR6, 0x10, UPT ;  /* 0x000000100600788c */ /* 0x000fe2000bf06070 */
[----:B------:R-:W-:-:S03]  /*01e0*/  CS2R R24, SRZ ;  /* 0x0000000000187805 */ /* 0x000fc6000001ff00 */
[----:B------:R-:W-:-:S09]  /*01f0*/  UISETP.GE.U32.AND.EX UP0, UPT, UR7, URZ, UPT, UP0 ;  /* 0x000000ff0700728c */ /* 0x000fd2000bf06100 */
[----:B------:R-:W-:Y:S05]  /*0200*/  BRA.U !UP0, `(.L_x_1) ;  /* 0x0000000d08607547 */ /* 0x000fea000b800000 */
[----:B------:R-:W1:Y:S01]  /*0210*/  LDCU.64 UR4, c[0x0][0x388] ;  /* 0x00007100ff0477ac */ /* 0x000e620008000a00 */
[----:B------:R-:W-:Y:S01]  /*0220*/  BSSY.RECONVERGENT B6, `(.L_x_1) ;  /* 0x00000d6000067945 */ /* 0x000fe20003800200 */
[----:B------:R-:W2:Y:S01]  /*0230*/  LDCU UR7, c[0x0][0x384] ;  /* 0x00007080ff0777ac */ /* 0x000ea20008000800 */
[----:B------:R-:W-:-:S06]  /*0240*/  ULOP3.LUT UR6, UR6, 0xfffffff0, URZ, 0xc0, !UPT ;  /* 0xfffffff006067892 */ /* 0x000fcc000f8ec0ff */
[----:B------:R-:W-:Y:S02]  /*0250*/  IMAD.U32 R24, RZ, RZ, UR6 ;  /* 0x00000006ff187e24 */ /* 0x000fe4000f8e00ff */
[----:B------:R-:W-:Y:S01]  /*0260*/  IMAD.U32 R19, RZ, RZ, UR6 ;  /* 0x00000006ff137e24 */ /* 0x000fe2000f8e00ff */
[----:B-1----:R-:W-:-:S04]  /*0270*/  UIADD3 UR4, UP0, UPT, UR4, 0x40, URZ ;  /* 0x0000004004047890 */ /* 0x002fc8000ff1e0ff */
[----:B------:R-:W-:Y:S01]  /*0280*/  UIADD3.X UR5, UPT, UPT, URZ, UR5, URZ, UP0, !UPT ;  /* 0x00000005ff057290 */ /* 0x000fe200087fe4ff */
[----:B--2---:R-:W-:Y:S02]  /*0290*/  IMAD.U32 R25, RZ, RZ, UR7 ;  /* 0x00000007ff197e24 */ /* 0x004fe4000f8e00ff */
[----:B------:R-:W-:Y:S02]  /*02a0*/  IMAD.U32 R22, RZ, RZ, UR7 ;  /* 0x00000007ff167e24 */ /* 0x000fe4000f8e00ff */
[----:B------:R-:W-:Y:S02]  /*02b0*/  IMAD.U32 R16, RZ, RZ, UR4 ;  /* 0x00000004ff107e24 */ /* 0x000fe4000f8e00ff */
[----:B------:R-:W-:-:S07]  /*02c0*/  IMAD.U32 R17, RZ, RZ, UR5 ;  /* 0x00000005ff117e24 */ /* 0x000fce000f8e00ff */
.L_x_18:
[----:B0-----:R-:W-:Y:S02]  /*02d0*/  R2UR UR4, R28 ;  /* 0x000000001c0472ca */ /* 0x001fe400000e0000 */
[----:B------:R-:W-:-:S13]  /*02e0*/  R2UR UR5, R29 ;  /* 0x000000001d0572ca */ /* 0x000fda00000e0000 */
[----:B------:R-:W2:Y:S01]  /*02f0*/  LDG.E.64 R10, desc[UR4][R16.64+-0x40] ;  /* 0xffffc004100a7981 */ /* 0x000ea2000c1e1b00 */
[----:B------:R-:W-:Y:S01]  /*0300*/  MOV R8, 0x0 ;  /* 0x0000000000087802 */ /* 0x000fe20000000f00 */
[----:B------:R-:W0:Y:S01]  /*0310*/  LDCU.64 UR4, c[0x4][0x10] ;  /* 0x01000200ff0477ac */ /* 0x000e220008000a00 */
[----:B------:R-:W-:Y:S01]  /*0320*/  IADD3 R19, P0, PT, R19, -0x10, RZ ;  /* 0xfffffff013137810 */ /* 0x000fe20007f1e0ff */
[----:B------:R-:W-:Y:S02]  /*0330*/  IMAD.MOV.U32 R6, RZ, RZ, R18 ;  /* 0x000000ffff067224 */ /* 0x000fe400078e0012 */
[----:B------:R-:W-:Y:S01]  /*0340*/  IMAD.MOV.U32 R7, RZ, RZ, R2 ;  /* 0x000000ffff077224 */ /* 0x000fe200078e0002 */
[----:B------:R-:W1:Y:S01]  /*0350*/  LDC.64 R8, c[0x4][R8] ;  /* 0x0100000008087b82 */ /* 0x000e620000000a00 */
[----:B------:R-:W-:Y:S02]  /*0360*/  IADD3.X R22, PT, PT, R22, -0x1, RZ, P0, !PT ;  /* 0xffffffff16167810 */ /* 0x000fe400007fe4ff */
[----:B------:R-:W-:-:S04]  /*0370*/  ISETP.NE.U32.AND P0, PT, R19, RZ, PT ;  /* 0x000000ff1300720c */ /* 0x000fc80003f05070 */
[----:B------:R-:W-:-:S04]  /*0380*/  ISETP.NE.AND.EX P0, PT, R22, RZ, PT, P0 ;  /* 0x000000ff1600720c */ /* 0x000fc80003f05300 */
[----:B------:R-:W-:Y:S01]  /*0390*/  P2R R26, PR, RZ, 0x1 ;  /* 0x00000001ff1a7803 */ /* 0x000fe20000000000 */
[----:B0-----:R-:W-:Y:S02]  /*03a0*/  IMAD.U32 R4, RZ, RZ, UR4 ;  /* 0x00000004ff047e24 */ /* 0x001fe4000f8e00ff */
[----:B------:R-:W-:Y:S01]  /*03b0*/  IMAD.U32 R5, RZ, RZ, UR5 ;  /* 0x00000005ff057e24 */ /* 0x000fe2000f8e00ff */
[----:B-12---:R0:W-:Y:S06]  /*03c0*/  STL.64 [R1], R10 ;  /* 0x0000000a01007387 */ /* 0x0061ec0000100a00 */
[----:B------:R-:W-:-:S07]  /*03d0*/  LEPC R20, `(.L_x_2) ;  /* 0x000000001014794e */ /* 0x000fce0000000000 */
[----:B0-----:R-:W-:Y:S05]  /*03e0*/  CALL.ABS.NOINC R8 ;  /* 0x0000000008007343 */ /* 0x001fea0003c00000 */
.L_x_2:
[----:B------:R-:W-:Y:S02]  /*03f0*/  R2UR UR4, R28 ;  /* 0x000000001c0472ca */ /* 0x000fe400000e0000 */
[----:B------:R-:W-:-:S13]  /*0400*/  R2UR UR5, R29 ;  /* 0x000000001d0572ca */ /* 0x000fda00000e0000 */
[----:B------:R-:W2:Y:S01]  /*0410*/  LDG.E.64 R10, desc[UR4][R16.64+-0x38] ;  /* 0xffffc804100a7981 */ /* 0x000ea2000c1e1b00 */
[----:B------:R-:W-:Y:S01]  /*0420*/  MOV R23, 0x0 ;  /* 0x0000000000177802 */ /* 0x000fe20000000f00 */
[----:B------:R-:W0:Y:S01]  /*0430*/  LDCU.64 UR4, c[0x4][0x10] ;  /* 0x01000200ff0477ac */ /* 0x000e220008000a00 */
[----:B------:R-:W-:Y:S02]  /*0440*/  IMAD.MOV.U32 R6, RZ, RZ, R18 ;  /* 0x000000ffff067224 */ /* 0x000fe400078e0012 */
[----:B------:R1:W3:Y:S01]  /*0450*/  LDC.64 R8, c[0x4][R23] ;  /* 0x0100000017087b82 */ /* 0x0002e20000000a00 */
[----:B------:R-:W-:Y:S02]  /*0460*/  IMAD.MOV.U32 R7, RZ, RZ, R2 ;  /* 0x000000ffff077224 */ /* 0x000fe400078e0002 */
[----:B0-----:R-:W-:Y:S02]  /*0470*/  IMAD.U32 R4, RZ, RZ, UR4 ;  /* 0x00000004ff047e24 */ /* 0x001fe4000f8e00ff */
[----:B------:R-:W-:Y:S01]  /*0480*/  IMAD.U32 R5, RZ, RZ, UR5 ;  /* 0x00000005ff057e24 */ /* 0x000fe2000f8e00ff */
[----:B--23--:R1:W-:Y:S06]  /*0490*/  STL.64 [R1], R10 ;  /* 0x0000000a01007387 */ /* 0x00c3ec0000100a00 */
[----:B------:R-:W-:-:S07]  /*04a0*/  LEPC R20, `(.L_x_3) ;  /* 0x000000001014794e */ /* 0x000fce0000000000 */
[----:B-1----:R-:W-:Y:S05]  /*04b0*/  CALL.ABS.NOINC R8 ;  /* 0x0000000008007343 */ /* 0x002fea0003c00000 */
.L_x_3:
[----:B------:R-:W-:Y:S02]  /*04c0*/  R2UR UR4, R28 ;  /* 0x000000001c0472ca */ /* 0x000fe400000e0000 */
[----:B------:R-:W-:-:S13]  /*04d0*/  R2UR UR5, R29 ;  /* 0x000000001d0572ca */ /* 0x000fda00000e0000 */
[----:B------:R-:W2:Y:S01]  /*04e0*/  LDG.E.64 R10, desc[UR4][R16.64+-0x30] ;  /* 0xffffd004100a7981 */ /* 0x000ea2000c1e1b00 */
[----:B------:R0:W1:Y:S01]  /*04f0*/  LDC.64 R8, c[0x4][R23] ;  /* 0x0100000017087b82 */ /* 0x0000620000000a00 */
[----:B------:R-:W3:Y:S01]  /*0500*/  LDCU.64 UR4, c[0x4][0x10] ;  /* 0x01000200ff0477ac */ /* 0x000ee20008000a00 */
[----:B------:R-:W-:Y:S02]  /*0510*/  IMAD.MOV.U32 R6, RZ, RZ, R18 ;  /* 0x000000ffff067224 */ /* 0x000fe400078e0012 */
[----:B------:R-:W-:Y:S02]  /*0520*/  IMAD.MOV.U32 R7, RZ, RZ, R2 ;  /* 0x000000ffff077224 */ /* 0x000fe400078e0002 */
[----:B---3--:R-:W-:Y:S02]  /*0530*/  IMAD.U32 R4, RZ, RZ, UR4 ;  /* 0x00000004ff047e24 */ /* 0x008fe4000f8e00ff */
[----:B------:R-:W-:Y:S01]  /*0540*/  IMAD.U32 R5, RZ, RZ, UR5 ;  /* 0x00000005ff057e24 */ /* 0x000fe2000f8e00ff */
[----:B-12---:R0:W-:Y:S06]  /*0550*/  STL.64 [R1], R10 ;  /* 0x0000000a01007387 */ /* 0x0061ec0000100a00 */
[----:B------:R-:W-:-:S07]  /*0560*/  LEPC R20, `(.L_x_4) ;  /* 0x000000001014794e */ /* 0x000fce0000000000 */
[----:B0-----:R-:W-:Y:S05]  /*0570*/  CALL.ABS.NOINC R8 ;  /* 0x0000000008007343 */ /* 0x001fea0003c00000 */
.L_x_4:
        /* <DEDUP_REMOVED lines=12> */
.L_x_5:
        /* <DEDUP_REMOVED lines=12> */
.L_x_6:
        /* <DEDUP_REMOVED lines=12> */
.L_x_7:
        /* <DEDUP_REMOVED lines=12> */
.L_x_8:
        /* <DEDUP_REMOVED lines=12> */
.L_x_9:
        /* <DEDUP_REMOVED lines=12> */
.L_x_10:
        /* <DEDUP_REMOVED lines=12> */
.L_x_11:
        /* <DEDUP_REMOVED lines=12> */
.L_x_12:
        /* <DEDUP_REMOVED lines=12> */
.L_x_13:
        /* <DEDUP_REMOVED lines=12> */
.L_x_14:
[----:B------:R-:W-:Y:S02]  /*0d00*/  R2UR UR4, R28 ;  /* 0x000000001c0472ca */ /* 0x000fe400000e0000 */
[----:B------:R-:W-:-:S13]  /*0d10*/  R2UR UR5, R29 ;  /* 0x000000001d0572ca */ /* 0x000fda00000e0000 */
[----:B------:R-:W2:Y:S01]  /*0d20*/  LDG.E.64 R10, desc[UR4][R16.64+0x28] ;  /* 0x00002804100a7981 */ /* 0x000ea2000c1e1b00 */
[----:B------:R0:W1:Y:S01]  /*0d30*/  LDC.64 R8, c[0x4][R23] ;  /* 0x0100000017087b82 */ /* 0x0000620000000a00 */
[----:B------:R-:W3:Y:S01]  /*0d40*/  LDCU.64 UR4, c[0x4][0x10] ;  /* 0x01000200ff0477ac */ /* 0x000ee20008000a00 */
[----:B------:R-:W-:Y:S01]  /*0d50*/  MOV R6, R18 ;  /* 0x0000001200067202 */ /* 0x000fe20000000f00 */
[----:B------:R-:W-:Y:S02]  /*0d60*/  IMAD.MOV.U32 R7, RZ, RZ, R2 ;  /* 0x000000ffff077224 */ /* 0x000fe400078e0002 */
[----:B---3--:R-:W-:Y:S02]  /*0d70*/  IMAD.U32 R4, RZ, RZ, UR4 ;  /* 0x00000004ff047e24 */ /* 0x008fe4000f8e00ff */
[----:B------:R-:W-:Y:S01]  /*0d80*/  IMAD.U32 R5, RZ, RZ, UR5 ;  /* 0x00000005ff057e24 */ /* 0x000fe2000f8e00ff */
[----:B-12---:R0:W-:Y:S06]  /*0d90*/  STL.64 [R1], R10 ;  /* 0x0000000a01007387 */ /* 0x0061ec0000100a00 */
[----:B------:R-:W-:-:S07]  /*0da0*/  LEPC R20, `(.L_x_15) ;  /* 0x000000001014794e */ /* 0x000fce0000000000 */
[----:B0-----:R-:W-:Y:S05]  /*0db0*/  CALL.ABS.NOINC R8 ;  /* 0x0000000008007343 */ /* 0x001fea0003c00000 */
.L_x_15:
        /* <DEDUP_REMOVED lines=12> */
.L_x_16:
        /* <DEDUP_REMOVED lines=12> */
.L_x_17:
[----:B------:R-:W-:Y:S02]  /*0f40*/  ISETP.NE.AND P6, PT, R26, RZ, PT ;  /* 0x000000ff1a00720c */ /* 0x000fe40003fc5270 */
[----:B------:R-:W-:-:S05]  /*0f50*/  IADD3 R16, P0, PT, R16, 0x80, RZ ;  /* 0x0000008010107810 */ /* 0x000fca0007f1e0ff */
[----:B------:R-:W-:-:S06]  /*0f60*/  IMAD.X R17, RZ, RZ, R17, P0 ;  /* 0x000000ffff117224 */ /* 0x000fcc00000e0611 */
[----:B------:R-:W-:Y:S05]  /*0f70*/  @P6 BRA `(.L_x_18) ;  /* 0xfffffff000d46947 */ /* 0x000fea000383ffff */
[----:B------:R-:W-:Y:S05]  /*0f80*/  BSYNC.RECONVERGENT B6 ;  /* 0x0000000000067941 */ /* 0x000fea0003800200 */
.L_x_1:
[----:B------:R-:W1:Y:S02]  /*0f90*/  LDC R22, c[0x0][0x380] ;  /* 0x0000e000ff167b82 */ /* 0x000e640000000800 */
[----:B-1----:R-:W-:-:S04]  /*0fa0*/  LOP3.LUT R0, R22, 0xf, RZ, 0xc0, !PT ;  /* 0x0000000f16007812 */ /* 0x002fc800078ec0ff */
[----:B------:R-:W-:-:S04]  /*0fb0*/  ISETP.NE.U32.AND P0, PT, R0, RZ, PT ;  /* 0x000000ff0000720c */ /* 0x000fc80003f05070 */
[----:B------:R-:W-:-:S13]  /*0fc0*/  ISETP.NE.AND.EX P0, PT, RZ, RZ, PT, P0 ;  /* 0x000000ffff00720c */ /* 0x000fda0003f05300 */
[----:B------:R-:W-:Y:S05]  /*0fd0*/  @!P0 EXIT ;  /* 0x000000000000894d */ /* 0x000fea0003800000 */
[----:B------:R-:W-:Y:S02]  /*0fe0*/  ISETP.GE.U32.AND P0, PT, R0, 0x8, PT ;  /* 0x000000080000780c */ /* 0x000fe40003f06070 */
[----:B------:R-:W-:Y:S02]  /*0ff0*/  LOP3.LUT R22, R22, 0x7, RZ, 0xc0, !PT ;  /* 0x0000000716167812 */ /* 0x000fe400078ec0ff */
[----:B------:R-:W-:-:S13]  /*1000*/  ISETP.GE.U32.AND.EX P0, PT, RZ, RZ, PT, P0 ;  /* 0x000000ffff00720c */ /* 0x000fda0003f06100 */
[----:B------:R-:W-:Y:S05]  /*1010*/  @!P0 BRA `(.L_x_19) ;  /* 0x0000000400988947 */ /* 0x000fea0003800000 */
[----:B------:R-:W1:Y:S01]  /*1020*/  LDCU.64 UR4, c[0x0][0x388] ;  /* 0x00007100ff0477ac */ /* 0x000e620008000a00 */
[----:B0-----:R-:W-:Y:S02]  /*1030*/  R2UR UR6, R28 ;  /* 0x000000001c0672ca */ /* 0x001fe400000e0000 */
[----:B------:R-:W-:Y:S02]  /*1040*/  R2UR UR7, R29 ;  /* 0x000000001d0772ca */ /* 0x000fe400000e0000 */
[----:B-1----:R-:W-:-:S04]  /*1050*/  LEA R16, P0, R24, UR4, 0x3 ;  /* 0x0000000418107c11 */ /* 0x002fc8000f8018ff */
[----:B------:R-:W-:Y:S01]  /*1060*/  LEA.HI.X R17, R24, UR5, R25, 0x3, P0 ;  /* 0x0000000518117c11 */ /* 0x000fe200080f1c19 */
[----:B------:R-:W0:Y:S06]  /*1070*/  LDCU.64 UR4, c[0x4][0x10] ;  /* 0x01000200ff0477ac */ /* 0x000e2c0008000a00 */
[----:B------:R-:W2:Y:S01]  /*1080*/  LDG.E.64 R10, desc[UR6][R16.64] ;  /* 0x00000006100a7981 */ /* 0x000ea2000c1e1b00 */
[----:B------:R-:W-:Y:S01]  /*1090*/  MOV R19, 0x0 ;  /* 0x0000000000137802 */ /* 0x000fe20000000f00 */
[----:B------:R-:W-:Y:S02]  /*10a0*/  IMAD.MOV.U32 R6, RZ, RZ, R18 ;  /* 0x000000ffff067224 */ /* 0x000fe400078e0012 */
[----:B------:R-:W-:Y:S01]  /*10b0*/  IMAD.MOV.U32 R7, RZ, RZ, R2 ;  /* 0x000000ffff077224 */ /* 0x000fe200078e0002 */
[----:B------:R1:W3:Y:S01]  /*10c0*/  LDC.64 R8, c[0x4][R19] ;  /* 0x0100000013087b82 */ /* 0x0002e20000000a00 */
[----:B0-----:R-:W-:-:S02]  /*10d0*/  IMAD.U32 R4, RZ, RZ, UR4 ;  /* 0x00000004ff047e24 */ /* 0x001fc4000f8e00ff */
[----:B------:R-:W-:Y:S01]  /*10e0*/  IMAD.U32 R5, RZ, RZ, UR5 ;  /* 0x00000005ff057e24 */ /* 0x000fe2000f8e00ff */
[----:B--23--:R1:W-:Y:S06]  /*10f0*/  STL.64 [R1], R10 ;  /* 0x0000000a01007387 */ /* 0x00c3ec0000100a00 */
[----:B------:R-:W-:-:S07]  /*1100*/  LEPC R20, `(.L_x_20) ;  /* 0x000000001014794e */ /* 0x000fce0000000000 */
[----:B-1----:R-:W-:Y:S05]  /*1110*/  CALL.ABS.NOINC R8 ;  /* 0x0000000008007343 */ /* 0x002fea0003c00000 */
.L_x_20:
        /* <DEDUP_REMOVED lines=12> */
.L_x_21:
        /* <DEDUP_REMOVED lines=12> */
.L_x_22:
        /* <DEDUP_REMOVED lines=12> */
.L_x_23:
        /* <DEDUP_REMOVED lines=12> */
.L_x_24:
        /* <DEDUP_REMOVED lines=12> */
.L_x_25:
[----:B------:R-:W-:Y:S02]  /*14e0*/  R2UR UR4, R28 ;  /* 0x000000001c0472ca */ /* 0x000fe400000e0000 */
[----:B------:R-:W-:-:S13]  /*14f0*/  R2UR UR5, R29 ;  /* 0x000000001d0572ca */ /* 0x000fda00000e0000 */
[----:B------:R-:W2:Y:S01]  /*1500*/  LDG.E.64 R10, desc[UR4][R16.64+0x30] ;  /* 0x00003004100a7981 */ /* 0x000ea2000c1e1b00 */
[----:B------:R0:W1:Y:S01]  /*1510*/  LDC.64 R8, c[0x4][R19] ;  /* 0x0100000013087b82 */ /* 0x0000620000000a00 */
[----:B------:R-:W3:Y:S01]  /*1520*/  LDCU.64 UR4, c[0x4][0x10] ;  /* 0x01000200ff0477ac */ /* 0x000ee20008000a00 */
[----:B------:R-:W-:Y:S02]  /*1530*/  IMAD.MOV.U32 R6, RZ, RZ, R18 ;  /* 0x000000ffff067224 */ /* 0x000fe400078e0012 */
[----:B------:R-:W-:Y:S01]  /*1540*/  IMAD.MOV.U32 R7, RZ, RZ, R2 ;  /* 0x000000ffff077224 */ /* 0x000fe200078e0002 */
[----:B---3--:R-:W-:Y:S01]  /*1550*/  MOV R4, UR4 ;  /* 0x0000000400047c02 */ /* 0x008fe20008000f00 */
[----:B------:R-:W-:Y:S01]  /*1560*/  IMAD.U32 R5, RZ, RZ, UR5 ;  /* 0x00000005ff057e24 */ /* 0x000fe2000f8e00ff */
[----:B-12---:R0:W-:Y:S06]  /*1570*/  STL.64 [R1], R10 ;  /* 0x0000000a01007387 */ /* 0x0061ec0000100a00 */
[----:B------:R-:W-:-:S07]  /*1580*/  LEPC R20, `(.L_x_26) ;  /* 0x000000001014794e */ /* 0x000fce0000000000 */
[----:B0-----:R-:W-:Y:S05]  /*1590*/  CALL.ABS.NOINC R8 ;  /* 0x0000000008007343 */ /* 0x001fea0003c00000 */
.L_x_26:
        /* <DEDUP_REMOVED lines=12> */
.L_x_27:
[----:B------:R-:W-:-:S05]  /*1660*/  IADD3 R24, P0, PT, R24, 0x8, RZ ;  /* 0x0000000818187810 */ /* 0x000fca0007f1e0ff */
[----:B------:R-:W-:-:S08]  /*1670*/  IMAD.X R25, RZ, RZ, R25, P0 ;  /* 0x000000ffff197224 */ /* 0x000fd000000e0619 */
.L_x_19:
[----:B------:R-:W-:-:S04]  /*1680*/  ISETP.NE.U32.AND P0, PT, R22, RZ, PT ;  /* 0x000000ff1600720c */ /* 0x000fc80003f05070 */
[----:B------:R-:W-:-:S13]  /*1690*/  ISETP.NE.AND.EX P0, PT, RZ, RZ, PT, P0 ;  /* 0x000000ffff00720c */ /* 0x000fda0003f05300 */
[----:B------:R-:W-:Y:S05]  /*16a0*/  @!P0 EXIT ;  /* 0x000000000000894d */ /* 0x000fea0003800000 */
[----:B------:R-:W1:Y:S01]  /*16b0*/  LDCU UR4, c[0x0][0x380] ;  /* 0x00007000ff0477ac */ /* 0x000e620008000800 */
[----:B------:R-:W-:Y:S01]  /*16c0*/  ISETP.GE.U32.AND P0, PT, R22, 0x4, PT ;  /* 0x000000041600780c */ /* 0x000fe20003f06070 */
[----:B------:R-:W-:-:S03]  /*16d0*/  IMAD.MOV.U32 R23, RZ, RZ, RZ ;  /* 0x000000ffff177224 */ /* 0x000fc600078e00ff */
[----:B------:R-:W-:Y:S01]  /*16e0*/  ISETP.GE.U32.AND.EX P0, PT, RZ, RZ, PT, P0 ;  /* 0x000000ffff00720c */ /* 0x000fe20003f06100 */
[----:B-1----:R-:W-:-:S06]  /*16f0*/  ULOP3.LUT UR4, UR4, 0x3, URZ, 0xc0, !UPT ;  /* 0x0000000304047892 */ /* 0x002fcc000f8ec0ff */
[----:B------:R-:W-:-:S06]  /*1700*/  IMAD.U32 R22, RZ, RZ, UR4 ;  /* 0x00000004ff167e24 */ /* 0x000fcc000f8e00ff */
        /* <DEDUP_REMOVED lines=17> */
.L_x_29:
        /* <DEDUP_REMOVED lines=12> */
.L_x_30:
        /* <DEDUP_REMOVED lines=12> */
.L_x_31:
        /* <DEDUP_REMOVED lines=12> */
.L_x_32:
[----:B------:R-:W-:-:S05]  /*1a60*/  IADD3 R24, P0, PT, R24, 0x4, RZ ;  /* 0x0000000418187810 */ /* 0x000fca0007f1e0ff */
[----:B------:R-:W-:-:S08]  /*1a70*/  IMAD.X R25, RZ, RZ, R25, P0 ;  /* 0x000000ffff197224 */ /* 0x000fd000000e0619 */
.L_x_28:
[----:B------:R-:W-:-:S04]  /*1a80*/  ISETP.NE.U32.AND P0, PT, R22, RZ, PT ;  /* 0x000000ff1600720c */ /* 0x000fc80003f05070 */
[----:B------:R-:W-:-:S13]  /*1a90*/  ISETP.NE.AND.EX P0, PT, R23, RZ, PT, P0 ;  /* 0x000000ff1700720c */ /* 0x000fda0003f05300 */
[----:B------:R-:W-:Y:S05]  /*1aa0*/  @!P0 EXIT ;  /* 0x000000000000894d */ /* 0x000fea0003800000 */
[----:B------:R-:W1:Y:S02]  /*1ab0*/  LDCU.64 UR4, c[0x0][0x388] ;  /* 0x00007100ff0477ac */ /* 0x000e640008000a00 */
[----:B-1----:R-:W-:-:S04]  /*1ac0*/  LEA R16, P0, R24, UR4, 0x3 ;  /* 0x0000000418107c11 */ /* 0x002fc8000f8018ff */
[----:B------:R-:W-:-:S09]  /*1ad0*/  LEA.HI.X R17, R24, UR5, R25, 0x3, P0 ;  /* 0x0000000518117c11 */ /* 0x000fd200080f1c19 */
.L_x_34:
        /* <DEDUP_REMOVED lines=18> */
.L_x_33:
[----:B------:R-:W-:Y:S02]  /*1c00*/  ISETP.NE.AND P6, PT, R19, RZ, PT ;  /* 0x000000ff1300720c */ /* 0x000fe40003fc5270 */
[----:B------:R-:W-:-:S05]  /*1c10*/  IADD3 R16, P0, PT, R16, 0x8, RZ ;  /* 0x0000000810107810 */ /* 0x000fca0007f1e0ff */
[----:B------:R-:W-:-:S06]  /*1c20*/  IMAD.X R17, RZ, RZ, R17, P0 ;  /* 0x000000ffff117224 */ /* 0x000fcc00000e0611 */
[----:B------:R-:W-:Y:S05]  /*1c30*/  @P6 BRA `(.L_x_34) ;  /* 0xfffffffc00a86947 */ /* 0x000fea000383ffff */
[----:B------:R-:W-:Y:S05]  /*1c40*/  EXIT ;  /* 0x000000000000794d */ /* 0x000fea0003800000 */
.L_x_35:
[----:B------:R-:W-:-:S00]  /*1c50*/  BRA `(.L_x_35) ;  /* 0xfffffffc00fc7947 */ /* 0x000fc0000383ffff */
[----:B------:R-:W-:-:S00]  /*1c60*/  NOP ;  /* 0x0000000000007918 */ /* 0x000fc00000000000 */
        /* <DEDUP_REMOVED lines=9> */
.L_x_36:


//--------------------- .nv.global.init           --------------------------
	.section	.nv.global.init,"aw",@progbits
.nv.global.init:
	.type		$str$1,@object
	.size		$str$1,($str - $str$1)
$str$1:
        /*0000*/ 	.byte	0x25, 0x6c, 0x66, 0x20, 0x00
	.type		$str,@object
	.size		$str,(.L_0 - $str)
$str:
        /*0005*/ 	.byte	0x47, 0x50, 0x55, 0x3a, 0x20, 0x76, 0x65, 0x63, 0x74, 0x6f, 0x72, 0x47, 0x70, 0x75, 0x2e, 0x5f
        /*0015*/ 	.byte	0x73, 0x69, 0x7a, 0x65, 0x20, 0x3d, 0x20, 0x25, 0x64, 0x0a, 0x00
.L_0:


//--------------------- .nv.shared.reserved.0     --------------------------
	.section	.nv.shared.reserved.0,"aw",@nobits
	.weak		__nv_reservedSMEM_offset_0_alias
	.size		__nv_reservedSMEM_offset_0_alias, 0, 64
	.other		__nv_reservedSMEM_offset_0_alias,@"STO_CUDA_RESERVED_SHARED STV_DEFAULT"
__nv_reservedSMEM_offset_0_alias:
	.zero		0
	.zero		64


//--------------------- .nv.constant0._Z13kernel_vectorIdEv9VectorGpuIT_E --------------------------
	.section	.nv.constant0._Z13kernel_vectorIdEv9VectorGpuIT_E,"a",@progbits
	.sectionflags	@""
	.align	4
.nv.constant0._Z13kernel_vectorIdEv9VectorGpuIT_E:
	.zero		912


//--------------------- SYMBOLS --------------------------

	.type		.nv.reservedSmem.offset0,@object
	.size		.nv.reservedSmem.offset0,0x4
	.type		vprintf,@function
